//
// Generated by NVIDIA NVVM Compiler
//
// Compiler Build ID: CL-36424714
// Cuda compilation tools, release 13.0, V13.0.88
// Based on NVVM 20.0.0
//

.version 9.0
.target sm_100
.address_size 64

	// .globl	_Z25compute_vqe_energy_kernelPdS_i

.visible .entry _Z25compute_vqe_energy_kernelPdS_i(
	.param .u64 .ptr .align 1 _Z25compute_vqe_energy_kernelPdS_i_param_0,
	.param .u64 .ptr .align 1 _Z25compute_vqe_energy_kernelPdS_i_param_1,
	.param .u32 _Z25compute_vqe_energy_kernelPdS_i_param_2
)
{
	.reg .pred 	%p<2>;
	.reg .b32 	%r<6>;
	.reg .b64 	%rd<3>;
	.reg .b64 	%fd<2>;

	ld.param.u64 	%rd1, [_Z25compute_vqe_energy_kernelPdS_i_param_1];
	ld.param.u32 	%r1, [_Z25compute_vqe_energy_kernelPdS_i_param_2];
	mov.u32 	%r2, %ctaid.x;
	mov.u32 	%r3, %ntid.x;
	mov.u32 	%r4, %tid.x;
	mad.lo.s32 	%r5, %r2, %r3, %r4;
	setp.ge.s32 	%p1, %r5, %r1;
	@%p1 bra 	$L__BB0_2;
	cvta.to.global.u64 	%rd2, %rd1;
	atom.global.add.f64 	%fd1, [%rd2], 0d3FF0000000000000;
$L__BB0_2:
	ret;

}


// ===== COMPILED SASS (sm_100) =====

	.target	sm_100

	.elftype	@"ET_EXEC"


//--------------------- .note.nv.tkinfo           --------------------------
	.section	.note.nv.tkinfo,"",@"SHT_NOTE"
	.sectionflags	@"SHF_NOTE_NV_TKINFO"
	.tkinfo
        /*0018*/ 	.word	0x00000002
        /*0030*/ 	.string	""
        /*0030*/ 	.string	"ptxas"
        /*0030*/ 	.string	"Cuda compilation tools, release 13.0, V13.0.88"
        /*0030*/ 	.string	"Build cuda_13.0.r13.0/compiler.36424714_0"
        /*0030*/ 	.string	"-arch sm_100 -m 64 "



//--------------------- .note.nv.cuinfo           --------------------------
	.section	.note.nv.cuinfo,"",@"SHT_NOTE"
	.sectionflags	@"SHF_NOTE_NV_CUINFO"
        /*0018*/ 	.short	0x0002
        /*001a*/ 	.short	0x0064
        /*001c*/ 	.short	0x0082
	.zero		2


//--------------------- .nv.info                  --------------------------
	.section	.nv.info,"",@"SHT_CUDA_INFO"
	.align	4


	//----- nvinfo : EIATTR_REGCOUNT
	.align		4
        /*0000*/ 	.byte	0x04, 0x2f
        /*0002*/ 	.short	(.L_1 - .L_0)
	.align		4
.L_0:
        /*0004*/ 	.word	index@(_Z25compute_vqe_energy_kernelPdS_i)
        /*0008*/ 	.word	0x00000008


	//----- nvinfo : EIATTR_FRAME_SIZE
	.align		4
.L_1:
        /*000c*/ 	.byte	0x04, 0x11
        /*000e*/ 	.short	(.L_3 - .L_2)
	.align		4
.L_2:
        /*0010*/ 	.word	index@(_Z25compute_vqe_energy_kernelPdS_i)
        /*0014*/ 	.word	0x00000000


	//----- nvinfo : EIATTR_MIN_STACK_SIZE
	.align		4
.L_3:
        /*0018*/ 	.byte	0x04, 0x12
        /*001a*/ 	.short	(.L_5 - .L_4)
	.align		4
.L_4:
        /*001c*/ 	.word	index@(_Z25compute_vqe_energy_kernelPdS_i)
        /*0020*/ 	.word	0x00000000
.L_5:


//--------------------- .nv.compat                --------------------------
	.section	.nv.compat,"",@"SHT_CUDA_COMPAT_INFO"
	.align	4
        /*0000*/ 	.byte	0x02, 0x09, 0x00, 0x00, 0x02, 0x02, 0x01, 0x00, 0x02, 0x05, 0x05, 0x00, 0x03, 0x07, 0x01, 0x01
        /*0010*/ 	.byte	0x02, 0x03, 0x00, 0x00, 0x02, 0x06, 0x01, 0x00, 0x04, 0x0b, 0x08, 0x00, 0x09, 0x00, 0x00, 0x00
        /*0020*/ 	.byte	0x00, 0x00, 0x00, 0x00


//--------------------- .nv.info._Z25compute_vqe_energy_kernelPdS_i --------------------------
	.section	.nv.info._Z25compute_vqe_energy_kernelPdS_i,"",@"SHT_CUDA_INFO"
	.sectionflags	@""
	.align	4


	//----- nvinfo : EIATTR_CUDA_API_VERSION
	.align		4
        /*0000*/ 	.byte	0x04, 0x37
        /*0002*/ 	.short	(.L_7 - .L_6)
.L_6:
        /*0004*/ 	.word	0x00000082


	//----- nvinfo : EIATTR_KPARAM_INFO
	.align		4
.L_7:
        /*0008*/ 	.byte	0x04, 0x17
        /*000a*/ 	.short	(.L_9 - .L_8)
.L_8:
        /*000c*/ 	.word	0x00000000
        /*0010*/ 	.short	0x0002
        /*0012*/ 	.short	0x0010
        /*0014*/ 	.byte	0x00, 0xf0, 0x11, 0x00


	//----- nvinfo : EIATTR_KPARAM_INFO
	.align		4
.L_9:
        /*0018*/ 	.byte	0x04, 0x17
        /*001a*/ 	.short	(.L_11 - .L_10)
.L_10:
        /*001c*/ 	.word	0x00000000
        /*0020*/ 	.short	0x0001
        /*0022*/ 	.short	0x0008
        /*0024*/ 	.byte	0x00, 0xf5, 0x21, 0x00


	//----- nvinfo : EIATTR_KPARAM_INFO
	.align		4
.L_11:
        /*0028*/ 	.byte	0x04, 0x17
        /*002a*/ 	.short	(.L_13 - .L_12)
.L_12:
        /*002c*/ 	.word	0x00000000
        /*0030*/ 	.short	0x0000
        /*0032*/ 	.short	0x0000
        /*0034*/ 	.byte	0x00, 0xf5, 0x21, 0x00


	//----- nvinfo : EIATTR_SPARSE_MMA_MASK
	.align		4
.L_13:
        /*0038*/ 	.byte	0x03, 0x50
        /*003a*/ 	.short	0x0000


	//----- nvinfo : EIATTR_MAXREG_COUNT
	.align		4
        /*003c*/ 	.byte	0x03, 0x1b
        /*003e*/ 	.short	0x00ff


	//----- nvinfo : EIATTR_MERCURY_ISA_VERSION
	.align		4
        /*0040*/ 	.byte	0x03, 0x5f
        /*0042*/ 	.short	0x0101


	//----- nvinfo : EIATTR_VRC_CTA_INIT_COUNT
	.align		4
        /*0044*/ 	.byte	0x02, 0x4a
	.zero		1
	.zero		1


	//----- nvinfo : EIATTR_EXIT_INSTR_OFFSETS
	.align		4
        /*0048*/ 	.byte	0x04, 0x1c
        /*004a*/ 	.short	(.L_15 - .L_14)


	//   ....[0]....
.L_14:
        /*004c*/ 	.word	0x00000070


	//   ....[1]....
        /*0050*/ 	.word	0x000000d0


	//----- nvinfo : EIATTR_CBANK_PARAM_SIZE
	.align		4
.L_15:
        /*0054*/ 	.byte	0x03, 0x19
        /*0056*/ 	.short	0x0014


	//----- nvinfo : EIATTR_PARAM_CBANK
	.align		4
        /*0058*/ 	.byte	0x04, 0x0a
        /*005a*/ 	.short	(.L_17 - .L_16)
	.align		4
.L_16:
        /*005c*/ 	.word	index@(.nv.constant0._Z25compute_vqe_energy_kernelPdS_i)
        /*0060*/ 	.short	0x0380
        /*0062*/ 	.short	0x0014


	//----- nvinfo : EIATTR_SW_WAR
	.align		4
.L_17:
        /*0064*/ 	.byte	0x04, 0x36
        /*0066*/ 	.short	(.L_19 - .L_18)
.L_18:
        /*0068*/ 	.word	0x00000008
.L_19:


//--------------------- .nv.callgraph             --------------------------
	.section	.nv.callgraph,"",@"SHT_CUDA_CALLGRAPH"
	.align	4
	.sectionentsize	8
	.align		4
        /*0000*/ 	.word	0x00000000
	.align		4
        /*0004*/ 	.word	0xffffffff
	.align		4
        /*0008*/ 	.word	0x00000000
	.align		4
        /*000c*/ 	.word	0xfffffffe
	.align		4
        /*0010*/ 	.word	0x00000000
	.align		4
        /*0014*/ 	.word	0xfffffffd
	.align		4
        /*0018*/ 	.word	0x00000000
	.align		4
        /*001c*/ 	.word	0xfffffffc


//--------------------- .text._Z25compute_vqe_energy_kernelPdS_i --------------------------
	.section	.text._Z25compute_vqe_energy_kernelPdS_i,"ax",@progbits
	.align	128
        .global         _Z25compute_vqe_energy_kernelPdS_i
        .type           _Z25compute_vqe_energy_kernelPdS_i,@function
        .size           _Z25compute_vqe_energy_kernelPdS_i,(.L_x_1 - _Z25compute_vqe_energy_kernelPdS_i)
        .other          _Z25compute_vqe_energy_kernelPdS_i,@"STO_CUDA_ENTRY STV_DEFAULT"
_Z25compute_vqe_energy_kernelPdS_i:
.text._Z25compute_vqe_energy_kernelPdS_i:
[----:B------:R-:W-:Y:S01]  /*0000*/  LDC R1, c[0x0][0x37c] ;  /* 0x0000df00ff017b82 */ /* 0x000fe20000000800 */
[----:B------:R-:W0:Y:S07]  /*0010*/  S2R R3, SR_TID.X ;  /* 0x0000000000037919 */ /* 0x000e2e0000002100 */
[----:B------:R-:W0:Y:S01]  /*0020*/  S2UR UR4, SR_CTAID.X ;  /* 0x00000000000479c3 */ /* 0x000e220000002500 */
[----:B------:R-:W1:Y:S07]  /*0030*/  LDCU UR5, c[0x0][0x390] ;  /* 0x00007200ff0577ac */ /* 0x000e6e0008000800 */
[----:B------:R-:W0:Y:S02]  /*0040*/  LDC R0, c[0x0][0x360] ;  /* 0x0000d800ff007b82 */ /* 0x000e240000000800 */
[----:B0-----:R-:W-:-:S05]  /*0050*/  IMAD R0, R0, UR4, R3 ;  /* 0x0000000400007c24 */ /* 0x001fca000f8e0203 */
[----:B-1----:R-:W-:-:S13]  /*0060*/  ISETP.GE.AND P0, PT, R0, UR5, PT ;  /* 0x0000000500007c0c */ /* 0x002fda000bf06270 */
[----:B------:R-:W-:Y:S05]  /*0070*/  @P0 EXIT ;  /* 0x000000000000094d */ /* 0x000fea0003800000 */
[----:B------:R-:W0:Y:S01]  /*0080*/  LDC.64 R2, c[0x0][0x388] ;  /* 0x0000e200ff027b82 */ /* 0x000e220000000a00 */
[----:B------:R-:W0:Y:S01]  /*0090*/  LDCU.64 UR4, c[0x0][0x358] ;  /* 0x00006b00ff0477ac */ /* 0x000e220008000a00 */
[----:B------:R-:W-:Y:S01]  /*00a0*/  HFMA2 R4, -RZ, RZ, 0, 0 ;  /* 0x00000000ff047431 */ /* 0x000fe200000001ff */
[----:B------:R-:W-:-:S05]  /*00b0*/  MOV R5, 0x3ff00000 ;  /* 0x3ff0000000057802 */ /* 0x000fca0000000f00 */
[----:B0-----:R-:W-:Y:S01]  /*00c0*/  REDG.E.ADD.F64.RN.STRONG.GPU desc[UR4][R2.64], R4 ;  /* 0x00000004020079a6 */ /* 0x001fe2000c12ff04 */
[----:B------:R-:W-:Y:S05]  /*00d0*/  EXIT ;  /* 0x000000000000794d */ /* 0x000fea0003800000 */
.L_x_0:
[----:B------:R-:W-:-:S00]  /*00e0*/  BRA `(.L_x_0) ;  /* 0xfffffffc00fc7947 */ /* 0x000fc0000383ffff */
[----:B------:R-:W-:-:S00]  /*00f0*/  NOP ;  /* 0x0000000000007918 */ /* 0x000fc00000000000 */
        /* <DEDUP_REMOVED lines=8> */
.L_x_1:


//--------------------- .nv.shared.reserved.0     --------------------------
	.section	.nv.shared.reserved.0,"aw",@nobits
	.weak		__nv_reservedSMEM_offset_0_alias
	.size		__nv_reservedSMEM_offset_0_alias, 0, 64
	.other		__nv_reservedSMEM_offset_0_alias,@"STO_CUDA_RESERVED_SHARED STV_DEFAULT"
__nv_reservedSMEM_offset_0_alias:
	.zero		0
	.zero		64


//--------------------- .nv.constant0._Z25compute_vqe_energy_kernelPdS_i --------------------------
	.section	.nv.constant0._Z25compute_vqe_energy_kernelPdS_i,"a",@progbits
	.sectionflags	@""
	.align	4
.nv.constant0._Z25compute_vqe_energy_kernelPdS_i:
	.zero		916


//--------------------- SYMBOLS --------------------------

	.type		.nv.reservedSmem.offset0,@object
	.size		.nv.reservedSmem.offset0,0x4
